//
// Generated by NVIDIA NVVM Compiler
//
// Compiler Build ID: CL-36424714
// Cuda compilation tools, release 13.0, V13.0.88
// Based on NVVM 20.0.0
//

.version 9.0
.target sm_100
.address_size 64

	// .globl	_Z3addPfS_S_

.visible .entry _Z3addPfS_S_(
	.param .u64 .ptr .align 1 _Z3addPfS_S__param_0,
	.param .u64 .ptr .align 1 _Z3addPfS_S__param_1,
	.param .u64 .ptr .align 1 _Z3addPfS_S__param_2
)
{
	.reg .b32 	%r<5>;
	.reg .b32 	%f<4>;
	.reg .b64 	%rd<11>;

	ld.param.u64 	%rd1, [_Z3addPfS_S__param_0];
	ld.param.u64 	%rd2, [_Z3addPfS_S__param_1];
	ld.param.u64 	%rd3, [_Z3addPfS_S__param_2];
	cvta.to.global.u64 	%rd4, %rd3;
	cvta.to.global.u64 	%rd5, %rd2;
	cvta.to.global.u64 	%rd6, %rd1;
	mov.u32 	%r1, %tid.x;
	mov.u32 	%r2, %ntid.x;
	mov.u32 	%r3, %ctaid.x;
	mad.lo.s32 	%r4, %r2, %r3, %r1;
	mul.wide.s32 	%rd7, %r4, 4;
	add.s64 	%rd8, %rd6, %rd7;
	ld.global.f32 	%f1, [%rd8];
	add.s64 	%rd9, %rd5, %rd7;
	ld.global.f32 	%f2, [%rd9];
	add.f32 	%f3, %f1, %f2;
	add.s64 	%rd10, %rd4, %rd7;
	st.global.f32 	[%rd10], %f3;
	ret;

}


// ===== COMPILED SASS (sm_100) =====

	.target	sm_100

	.elftype	@"ET_EXEC"


//--------------------- .note.nv.tkinfo           --------------------------
	.section	.note.nv.tkinfo,"",@"SHT_NOTE"
	.sectionflags	@"SHF_NOTE_NV_TKINFO"
	.tkinfo
        /*0018*/ 	.word	0x00000002
        /*0030*/ 	.string	""
        /*0030*/ 	.string	"ptxas"
        /*0030*/ 	.string	"Cuda compilation tools, release 13.0, V13.0.88"
        /*0030*/ 	.string	"Build cuda_13.0.r13.0/compiler.36424714_0"
        /*0030*/ 	.string	"-arch sm_100 -m 64 "



//--------------------- .note.nv.cuinfo           --------------------------
	.section	.note.nv.cuinfo,"",@"SHT_NOTE"
	.sectionflags	@"SHF_NOTE_NV_CUINFO"
        /*0018*/ 	.short	0x0002
        /*001a*/ 	.short	0x0064
        /*001c*/ 	.short	0x0082
	.zero		2


//--------------------- .nv.info                  --------------------------
	.section	.nv.info,"",@"SHT_CUDA_INFO"
	.align	4


	//----- nvinfo : EIATTR_REGCOUNT
	.align		4
        /*0000*/ 	.byte	0x04, 0x2f
        /*0002*/ 	.short	(.L_1 - .L_0)
	.align		4
.L_0:
        /*0004*/ 	.word	index@(_Z3addPfS_S_)
        /*0008*/ 	.word	0x0000000c


	//----- nvinfo : EIATTR_FRAME_SIZE
	.align		4
.L_1:
        /*000c*/ 	.byte	0x04, 0x11
        /*000e*/ 	.short	(.L_3 - .L_2)
	.align		4
.L_2:
        /*0010*/ 	.word	index@(_Z3addPfS_S_)
        /*0014*/ 	.word	0x00000000


	//----- nvinfo : EIATTR_MIN_STACK_SIZE
	.align		4
.L_3:
        /*0018*/ 	.byte	0x04, 0x12
        /*001a*/ 	.short	(.L_5 - .L_4)
	.align		4
.L_4:
        /*001c*/ 	.word	index@(_Z3addPfS_S_)
        /*0020*/ 	.word	0x00000000
.L_5:


//--------------------- .nv.compat                --------------------------
	.section	.nv.compat,"",@"SHT_CUDA_COMPAT_INFO"
	.align	4
        /*0000*/ 	.byte	0x02, 0x09, 0x00, 0x00, 0x02, 0x02, 0x01, 0x00, 0x02, 0x05, 0x05, 0x00, 0x03, 0x07, 0x01, 0x01
        /*0010*/ 	.byte	0x02, 0x03, 0x00, 0x00, 0x02, 0x06, 0x01, 0x00, 0x04, 0x0b, 0x08, 0x00, 0x09, 0x00, 0x00, 0x00
        /*0020*/ 	.byte	0x00, 0x00, 0x00, 0x00


//--------------------- .nv.info._Z3addPfS_S_     --------------------------
	.section	.nv.info._Z3addPfS_S_,"",@"SHT_CUDA_INFO"
	.sectionflags	@""
	.align	4


	//----- nvinfo : EIATTR_CUDA_API_VERSION
	.align		4
        /*0000*/ 	.byte	0x04, 0x37
        /*0002*/ 	.short	(.L_7 - .L_6)
.L_6:
        /*0004*/ 	.word	0x00000082


	//----- nvinfo : EIATTR_KPARAM_INFO
	.align		4
.L_7:
        /*0008*/ 	.byte	0x04, 0x17
        /*000a*/ 	.short	(.L_9 - .L_8)
.L_8:
        /*000c*/ 	.word	0x00000000
        /*0010*/ 	.short	0x0002
        /*0012*/ 	.short	0x0010
        /*0014*/ 	.byte	0x00, 0xf5, 0x21, 0x00


	//----- nvinfo : EIATTR_KPARAM_INFO
	.align		4
.L_9:
        /*0018*/ 	.byte	0x04, 0x17
        /*001a*/ 	.short	(.L_11 - .L_10)
.L_10:
        /*001c*/ 	.word	0x00000000
        /*0020*/ 	.short	0x0001
        /*0022*/ 	.short	0x0008
        /*0024*/ 	.byte	0x00, 0xf5, 0x21, 0x00


	//----- nvinfo : EIATTR_KPARAM_INFO
	.align		4
.L_11:
        /*0028*/ 	.byte	0x04, 0x17
        /*002a*/ 	.short	(.L_13 - .L_12)
.L_12:
        /*002c*/ 	.word	0x00000000
        /*0030*/ 	.short	0x0000
        /*0032*/ 	.short	0x0000
        /*0034*/ 	.byte	0x00, 0xf5, 0x21, 0x00


	//----- nvinfo : EIATTR_SPARSE_MMA_MASK
	.align		4
.L_13:
        /*0038*/ 	.byte	0x03, 0x50
        /*003a*/ 	.short	0x0000


	//----- nvinfo : EIATTR_MAXREG_COUNT
	.align		4
        /*003c*/ 	.byte	0x03, 0x1b
        /*003e*/ 	.short	0x00ff


	//----- nvinfo : EIATTR_MERCURY_ISA_VERSION
	.align		4
        /*0040*/ 	.byte	0x03, 0x5f
        /*0042*/ 	.short	0x0101


	//----- nvinfo : EIATTR_VRC_CTA_INIT_COUNT
	.align		4
        /*0044*/ 	.byte	0x02, 0x4a
	.zero		1
	.zero		1


	//----- nvinfo : EIATTR_EXIT_INSTR_OFFSETS
	.align		4
        /*0048*/ 	.byte	0x04, 0x1c
        /*004a*/ 	.short	(.L_15 - .L_14)


	//   ....[0]....
.L_14:
        /*004c*/ 	.word	0x00000100


	//----- nvinfo : EIATTR_CBANK_PARAM_SIZE
	.align		4
.L_15:
        /*0050*/ 	.byte	0x03, 0x19
        /*0052*/ 	.short	0x0018


	//----- nvinfo : EIATTR_PARAM_CBANK
	.align		4
        /*0054*/ 	.byte	0x04, 0x0a
        /*0056*/ 	.short	(.L_17 - .L_16)
	.align		4
.L_16:
        /*0058*/ 	.word	index@(.nv.constant0._Z3addPfS_S_)
        /*005c*/ 	.short	0x0380
        /*005e*/ 	.short	0x0018


	//----- nvinfo : EIATTR_SW_WAR
	.align		4
.L_17:
        /*0060*/ 	.byte	0x04, 0x36
        /*0062*/ 	.short	(.L_19 - .L_18)
.L_18:
        /*0064*/ 	.word	0x00000008
.L_19:


//--------------------- .nv.callgraph             --------------------------
	.section	.nv.callgraph,"",@"SHT_CUDA_CALLGRAPH"
	.align	4
	.sectionentsize	8
	.align		4
        /*0000*/ 	.word	0x00000000
	.align		4
        /*0004*/ 	.word	0xffffffff
	.align		4
        /*0008*/ 	.word	0x00000000
	.align		4
        /*000c*/ 	.word	0xfffffffe
	.align		4
        /*0010*/ 	.word	0x00000000
	.align		4
        /*0014*/ 	.word	0xfffffffd
	.align		4
        /*0018*/ 	.word	0x00000000
	.align		4
        /*001c*/ 	.word	0xfffffffc


//--------------------- .text._Z3addPfS_S_        --------------------------
	.section	.text._Z3addPfS_S_,"ax",@progbits
	.align	128
        .global         _Z3addPfS_S_
        .type           _Z3addPfS_S_,@function
        .size           _Z3addPfS_S_,(.L_x_1 - _Z3addPfS_S_)
        .other          _Z3addPfS_S_,@"STO_CUDA_ENTRY STV_DEFAULT"
_Z3addPfS_S_:
.text._Z3addPfS_S_:
[----:B------:R-:W-:Y:S01]  /*0000*/  LDC R1, c[0x0][0x37c] ;  /* 0x0000df00ff017b82 */ /* 0x000fe20000000800 */
[----:B------:R-:W0:Y:S07]  /*0010*/  S2R R9, SR_TID.X ;  /* 0x0000000000097919 */ /* 0x000e2e0000002100 */
[----:B------:R-:W1:Y:S01]  /*0020*/  LDC.64 R2, c[0x0][0x380] ;  /* 0x0000e000ff027b82 */ /* 0x000e620000000a00 */
[----:B------:R-:W0:Y:S01]  /*0030*/  LDCU UR6, c[0x0][0x360] ;  /* 0x00006c00ff0677ac */ /* 0x000e220008000800 */
[----:B------:R-:W0:Y:S01]  /*0040*/  S2R R0, SR_CTAID.X ;  /* 0x0000000000007919 */ /* 0x000e220000002500 */
[----:B------:R-:W2:Y:S05]  /*0050*/  LDCU.64 UR4, c[0x0][0x358] ;  /* 0x00006b00ff0477ac */ /* 0x000eaa0008000a00 */
[----:B------:R-:W3:Y:S08]  /*0060*/  LDC.64 R4, c[0x0][0x388] ;  /* 0x0000e200ff047b82 */ /* 0x000ef00000000a00 */
[----:B------:R-:W4:Y:S01]  /*0070*/  LDC.64 R6, c[0x0][0x390] ;  /* 0x0000e400ff067b82 */ /* 0x000f220000000a00 */
[----:B0-----:R-:W-:-:S04]  /*0080*/  IMAD R9, R0, UR6, R9 ;  /* 0x0000000600097c24 */ /* 0x001fc8000f8e0209 */
[----:B-1----:R-:W-:-:S04]  /*0090*/  IMAD.WIDE R2, R9, 0x4, R2 ;  /* 0x0000000409027825 */ /* 0x002fc800078e0202 */
[C---:B---3--:R-:W-:Y:S02]  /*00a0*/  IMAD.WIDE R4, R9.reuse, 0x4, R4 ;  /* 0x0000000409047825 */ /* 0x048fe400078e0204 */
[----:B--2---:R-:W2:Y:S04]  /*00b0*/  LDG.E R2, desc[UR4][R2.64] ;  /* 0x0000000402027981 */ /* 0x004ea8000c1e1900 */
[----:B------:R-:W2:Y:S01]  /*00c0*/  LDG.E R5, desc[UR4][R4.64] ;  /* 0x0000000404057981 */ /* 0x000ea2000c1e1900 */
[----:B----4-:R-:W-:-:S04]  /*00d0*/  IMAD.WIDE R6, R9, 0x4, R6 ;  /* 0x0000000409067825 */ /* 0x010fc800078e0206 */
[----:B--2---:R-:W-:-:S05]  /*00e0*/  FADD R9, R2, R5 ;  /* 0x0000000502097221 */ /* 0x004fca0000000000 */
[----:B------:R-:W-:Y:S01]  /*00f0*/  STG.E desc[UR4][R6.64], R9 ;  /* 0x0000000906007986 */ /* 0x000fe2000c101904 */
[----:B------:R-:W-:Y:S05]  /*0100*/  EXIT ;  /* 0x000000000000794d */ /* 0x000fea0003800000 */
.L_x_0:
[----:B------:R-:W-:-:S00]  /*0110*/  BRA `(.L_x_0) ;  /* 0xfffffffc00fc7947 */ /* 0x000fc0000383ffff */
[----:B------:R-:W-:-:S00]  /*0120*/  NOP ;  /* 0x0000000000007918 */ /* 0x000fc00000000000 */
        /* <DEDUP_REMOVED lines=13> */
.L_x_1:


//--------------------- .nv.shared.reserved.0     --------------------------
	.section	.nv.shared.reserved.0,"aw",@nobits
	.weak		__nv_reservedSMEM_offset_0_alias
	.size		__nv_reservedSMEM_offset_0_alias, 0, 64
	.other		__nv_reservedSMEM_offset_0_alias,@"STO_CUDA_RESERVED_SHARED STV_DEFAULT"
__nv_reservedSMEM_offset_0_alias:
	.zero		0
	.zero		64


//--------------------- .nv.constant0._Z3addPfS_S_ --------------------------
	.section	.nv.constant0._Z3addPfS_S_,"a",@progbits
	.sectionflags	@""
	.align	4
.nv.constant0._Z3addPfS_S_:
	.zero		920


//--------------------- SYMBOLS --------------------------

	.type		.nv.reservedSmem.offset0,@object
	.size		.nv.reservedSmem.offset0,0x4
